//
// Generated by NVIDIA NVVM Compiler
//
// Compiler Build ID: CL-36424714
// Cuda compilation tools, release 13.0, V13.0.88
// Based on NVVM 20.0.0
//

.version 9.0
.target sm_100
.address_size 64

	// .globl	_Z17bitwise_or_kernelIhEvPKT_S2_PS0_j

.visible .entry _Z17bitwise_or_kernelIhEvPKT_S2_PS0_j(
	.param .u64 .ptr .align 1 _Z17bitwise_or_kernelIhEvPKT_S2_PS0_j_param_0,
	.param .u64 .ptr .align 1 _Z17bitwise_or_kernelIhEvPKT_S2_PS0_j_param_1,
	.param .u64 .ptr .align 1 _Z17bitwise_or_kernelIhEvPKT_S2_PS0_j_param_2,
	.param .u32 _Z17bitwise_or_kernelIhEvPKT_S2_PS0_j_param_3
)
{
	.reg .pred 	%p<2>;
	.reg .b16 	%rs<4>;
	.reg .b32 	%r<6>;
	.reg .b64 	%rd<11>;

	ld.param.u64 	%rd1, [_Z17bitwise_or_kernelIhEvPKT_S2_PS0_j_param_0];
	ld.param.u64 	%rd2, [_Z17bitwise_or_kernelIhEvPKT_S2_PS0_j_param_1];
	ld.param.u64 	%rd3, [_Z17bitwise_or_kernelIhEvPKT_S2_PS0_j_param_2];
	ld.param.u32 	%r2, [_Z17bitwise_or_kernelIhEvPKT_S2_PS0_j_param_3];
	mov.u32 	%r3, %ctaid.x;
	mov.u32 	%r4, %ntid.x;
	mov.u32 	%r5, %tid.x;
	mad.lo.s32 	%r1, %r3, %r4, %r5;
	setp.ge.u32 	%p1, %r1, %r2;
	@%p1 bra 	$L__BB0_2;
	cvta.to.global.u64 	%rd4, %rd1;
	cvta.to.global.u64 	%rd5, %rd2;
	cvta.to.global.u64 	%rd6, %rd3;
	cvt.s64.s32 	%rd7, %r1;
	add.s64 	%rd8, %rd4, %rd7;
	ld.global.u8 	%rs1, [%rd8];
	add.s64 	%rd9, %rd5, %rd7;
	ld.global.u8 	%rs2, [%rd9];
	or.b16  	%rs3, %rs2, %rs1;
	add.s64 	%rd10, %rd6, %rd7;
	st.global.u8 	[%rd10], %rs3;
$L__BB0_2:
	ret;

}
	// .globl	_Z17bitwise_or_kernelIiEvPKT_S2_PS0_j
.visible .entry _Z17bitwise_or_kernelIiEvPKT_S2_PS0_j(
	.param .u64 .ptr .align 1 _Z17bitwise_or_kernelIiEvPKT_S2_PS0_j_param_0,
	.param .u64 .ptr .align 1 _Z17bitwise_or_kernelIiEvPKT_S2_PS0_j_param_1,
	.param .u64 .ptr .align 1 _Z17bitwise_or_kernelIiEvPKT_S2_PS0_j_param_2,
	.param .u32 _Z17bitwise_or_kernelIiEvPKT_S2_PS0_j_param_3
)
{
	.reg .pred 	%p<2>;
	.reg .b32 	%r<9>;
	.reg .b64 	%rd<11>;

	ld.param.u64 	%rd1, [_Z17bitwise_or_kernelIiEvPKT_S2_PS0_j_param_0];
	ld.param.u64 	%rd2, [_Z17bitwise_or_kernelIiEvPKT_S2_PS0_j_param_1];
	ld.param.u64 	%rd3, [_Z17bitwise_or_kernelIiEvPKT_S2_PS0_j_param_2];
	ld.param.u32 	%r2, [_Z17bitwise_or_kernelIiEvPKT_S2_PS0_j_param_3];
	mov.u32 	%r3, %ctaid.x;
	mov.u32 	%r4, %ntid.x;
	mov.u32 	%r5, %tid.x;
	mad.lo.s32 	%r1, %r3, %r4, %r5;
	setp.ge.u32 	%p1, %r1, %r2;
	@%p1 bra 	$L__BB1_2;
	cvta.to.global.u64 	%rd4, %rd1;
	cvta.to.global.u64 	%rd5, %rd2;
	cvta.to.global.u64 	%rd6, %rd3;
	mul.wide.s32 	%rd7, %r1, 4;
	add.s64 	%rd8, %rd4, %rd7;
	ld.global.u32 	%r6, [%rd8];
	add.s64 	%rd9, %rd5, %rd7;
	ld.global.u32 	%r7, [%rd9];
	or.b32  	%r8, %r7, %r6;
	add.s64 	%rd10, %rd6, %rd7;
	st.global.u32 	[%rd10], %r8;
$L__BB1_2:
	ret;

}
	// .globl	_Z16leftshift_kernelIhEvPKT_PS0_ji
.visible .entry _Z16leftshift_kernelIhEvPKT_PS0_ji(
	.param .u64 .ptr .align 1 _Z16leftshift_kernelIhEvPKT_PS0_ji_param_0,
	.param .u64 .ptr .align 1 _Z16leftshift_kernelIhEvPKT_PS0_ji_param_1,
	.param .u32 _Z16leftshift_kernelIhEvPKT_PS0_ji_param_2,
	.param .u32 _Z16leftshift_kernelIhEvPKT_PS0_ji_param_3
)
{
	.reg .pred 	%p<2>;
	.reg .b32 	%r<9>;
	.reg .b64 	%rd<8>;

	ld.param.u64 	%rd1, [_Z16leftshift_kernelIhEvPKT_PS0_ji_param_0];
	ld.param.u64 	%rd2, [_Z16leftshift_kernelIhEvPKT_PS0_ji_param_1];
	ld.param.u32 	%r3, [_Z16leftshift_kernelIhEvPKT_PS0_ji_param_2];
	ld.param.u32 	%r2, [_Z16leftshift_kernelIhEvPKT_PS0_ji_param_3];
	mov.u32 	%r4, %ctaid.x;
	mov.u32 	%r5, %ntid.x;
	mov.u32 	%r6, %tid.x;
	mad.lo.s32 	%r1, %r4, %r5, %r6;
	setp.ge.u32 	%p1, %r1, %r3;
	@%p1 bra 	$L__BB2_2;
	cvta.to.global.u64 	%rd3, %rd1;
	cvta.to.global.u64 	%rd4, %rd2;
	cvt.s64.s32 	%rd5, %r1;
	add.s64 	%rd6, %rd3, %rd5;
	ld.global.u8 	%r7, [%rd6];
	shl.b32 	%r8, %r7, %r2;
	add.s64 	%rd7, %rd4, %rd5;
	st.global.u8 	[%rd7], %r8;
$L__BB2_2:
	ret;

}
	// .globl	_Z16leftshift_kernelIiEvPKT_PS0_ji
.visible .entry _Z16leftshift_kernelIiEvPKT_PS0_ji(
	.param .u64 .ptr .align 1 _Z16leftshift_kernelIiEvPKT_PS0_ji_param_0,
	.param .u64 .ptr .align 1 _Z16leftshift_kernelIiEvPKT_PS0_ji_param_1,
	.param .u32 _Z16leftshift_kernelIiEvPKT_PS0_ji_param_2,
	.param .u32 _Z16leftshift_kernelIiEvPKT_PS0_ji_param_3
)
{
	.reg .pred 	%p<2>;
	.reg .b32 	%r<9>;
	.reg .b64 	%rd<8>;

	ld.param.u64 	%rd1, [_Z16leftshift_kernelIiEvPKT_PS0_ji_param_0];
	ld.param.u64 	%rd2, [_Z16leftshift_kernelIiEvPKT_PS0_ji_param_1];
	ld.param.u32 	%r3, [_Z16leftshift_kernelIiEvPKT_PS0_ji_param_2];
	ld.param.u32 	%r2, [_Z16leftshift_kernelIiEvPKT_PS0_ji_param_3];
	mov.u32 	%r4, %ctaid.x;
	mov.u32 	%r5, %ntid.x;
	mov.u32 	%r6, %tid.x;
	mad.lo.s32 	%r1, %r4, %r5, %r6;
	setp.ge.u32 	%p1, %r1, %r3;
	@%p1 bra 	$L__BB3_2;
	cvta.to.global.u64 	%rd3, %rd1;
	cvta.to.global.u64 	%rd4, %rd2;
	mul.wide.s32 	%rd5, %r1, 4;
	add.s64 	%rd6, %rd3, %rd5;
	ld.global.u32 	%r7, [%rd6];
	shl.b32 	%r8, %r7, %r2;
	add.s64 	%rd7, %rd4, %rd5;
	st.global.u32 	[%rd7], %r8;
$L__BB3_2:
	ret;

}


// ===== COMPILED SASS (sm_100) =====

	.target	sm_100

	.elftype	@"ET_EXEC"


//--------------------- .note.nv.tkinfo           --------------------------
	.section	.note.nv.tkinfo,"",@"SHT_NOTE"
	.sectionflags	@"SHF_NOTE_NV_TKINFO"
	.tkinfo
        /*0018*/ 	.word	0x00000002
        /*0030*/ 	.string	""
        /*0030*/ 	.string	"ptxas"
        /*0030*/ 	.string	"Cuda compilation tools, release 13.0, V13.0.88"
        /*0030*/ 	.string	"Build cuda_13.0.r13.0/compiler.36424714_0"
        /*0030*/ 	.string	"-arch sm_100 -m 64 "



//--------------------- .note.nv.cuinfo           --------------------------
	.section	.note.nv.cuinfo,"",@"SHT_NOTE"
	.sectionflags	@"SHF_NOTE_NV_CUINFO"
        /*0018*/ 	.short	0x0002
        /*001a*/ 	.short	0x0064
        /*001c*/ 	.short	0x0082
	.zero		2


//--------------------- .nv.info                  --------------------------
	.section	.nv.info,"",@"SHT_CUDA_INFO"
	.align	4


	//----- nvinfo : EIATTR_REGCOUNT
	.align		4
        /*0000*/ 	.byte	0x04, 0x2f
        /*0002*/ 	.short	(.L_1 - .L_0)
	.align		4
.L_0:
        /*0004*/ 	.word	index@(_Z17bitwise_or_kernelIhEvPKT_S2_PS0_j)
        /*0008*/ 	.word	0x0000000c


	//----- nvinfo : EIATTR_FRAME_SIZE
	.align		4
.L_1:
        /*000c*/ 	.byte	0x04, 0x11
        /*000e*/ 	.short	(.L_3 - .L_2)
	.align		4
.L_2:
        /*0010*/ 	.word	index@(_Z17bitwise_or_kernelIhEvPKT_S2_PS0_j)
        /*0014*/ 	.word	0x00000000


	//----- nvinfo : EIATTR_REGCOUNT
	.align		4
.L_3:
        /*0018*/ 	.byte	0x04, 0x2f
        /*001a*/ 	.short	(.L_5 - .L_4)
	.align		4
.L_4:
        /*001c*/ 	.word	index@(_Z17bitwise_or_kernelIiEvPKT_S2_PS0_j)
        /*0020*/ 	.word	0x0000000c


	//----- nvinfo : EIATTR_FRAME_SIZE
	.align		4
.L_5:
        /*0024*/ 	.byte	0x04, 0x11
        /*0026*/ 	.short	(.L_7 - .L_6)
	.align		4
.L_6:
        /*0028*/ 	.word	index@(_Z17bitwise_or_kernelIiEvPKT_S2_PS0_j)
        /*002c*/ 	.word	0x00000000


	//----- nvinfo : EIATTR_REGCOUNT
	.align		4
.L_7:
        /*0030*/ 	.byte	0x04, 0x2f
        /*0032*/ 	.short	(.L_9 - .L_8)
	.align		4
.L_8:
        /*0034*/ 	.word	index@(_Z16leftshift_kernelIhEvPKT_PS0_ji)
        /*0038*/ 	.word	0x0000000a


	//----- nvinfo : EIATTR_FRAME_SIZE
	.align		4
.L_9:
        /*003c*/ 	.byte	0x04, 0x11
        /*003e*/ 	.short	(.L_11 - .L_10)
	.align		4
.L_10:
        /*0040*/ 	.word	index@(_Z16leftshift_kernelIhEvPKT_PS0_ji)
        /*0044*/ 	.word	0x00000000


	//----- nvinfo : EIATTR_REGCOUNT
	.align		4
.L_11:
        /*0048*/ 	.byte	0x04, 0x2f
        /*004a*/ 	.short	(.L_13 - .L_12)
	.align		4
.L_12:
        /*004c*/ 	.word	index@(_Z16leftshift_kernelIiEvPKT_PS0_ji)
        /*0050*/ 	.word	0x0000000a


	//----- nvinfo : EIATTR_FRAME_SIZE
	.align		4
.L_13:
        /*0054*/ 	.byte	0x04, 0x11
        /*0056*/ 	.short	(.L_15 - .L_14)
	.align		4
.L_14:
        /*0058*/ 	.word	index@(_Z16leftshift_kernelIiEvPKT_PS0_ji)
        /*005c*/ 	.word	0x00000000


	//----- nvinfo : EIATTR_MIN_STACK_SIZE
	.align		4
.L_15:
        /*0060*/ 	.byte	0x04, 0x12
        /*0062*/ 	.short	(.L_17 - .L_16)
	.align		4
.L_16:
        /*0064*/ 	.word	index@(_Z16leftshift_kernelIiEvPKT_PS0_ji)
        /*0068*/ 	.word	0x00000000


	//----- nvinfo : EIATTR_MIN_STACK_SIZE
	.align		4
.L_17:
        /*006c*/ 	.byte	0x04, 0x12
        /*006e*/ 	.short	(.L_19 - .L_18)
	.align		4
.L_18:
        /*0070*/ 	.word	index@(_Z16leftshift_kernelIhEvPKT_PS0_ji)
        /*0074*/ 	.word	0x00000000


	//----- nvinfo : EIATTR_MIN_STACK_SIZE
	.align		4
.L_19:
        /*0078*/ 	.byte	0x04, 0x12
        /*007a*/ 	.short	(.L_21 - .L_20)
	.align		4
.L_20:
        /*007c*/ 	.word	index@(_Z17bitwise_or_kernelIiEvPKT_S2_PS0_j)
        /*0080*/ 	.word	0x00000000


	//----- nvinfo : EIATTR_MIN_STACK_SIZE
	.align		4
.L_21:
        /*0084*/ 	.byte	0x04, 0x12
        /*0086*/ 	.short	(.L_23 - .L_22)
	.align		4
.L_22:
        /*0088*/ 	.word	index@(_Z17bitwise_or_kernelIhEvPKT_S2_PS0_j)
        /*008c*/ 	.word	0x00000000
.L_23:


//--------------------- .nv.compat                --------------------------
	.section	.nv.compat,"",@"SHT_CUDA_COMPAT_INFO"
	.align	4
        /*0000*/ 	.byte	0x02, 0x09, 0x00, 0x00, 0x02, 0x02, 0x01, 0x00, 0x02, 0x05, 0x05, 0x00, 0x03, 0x07, 0x01, 0x01
        /*0010*/ 	.byte	0x02, 0x03, 0x00, 0x00, 0x02, 0x06, 0x01, 0x00, 0x04, 0x0b, 0x08, 0x00, 0x09, 0x00, 0x00, 0x00
        /*0020*/ 	.byte	0x00, 0x00, 0x00, 0x00


//--------------------- .nv.info._Z16leftshift_kernelIiEvPKT_PS0_ji --------------------------
	.section	.nv.info._Z16leftshift_kernelIiEvPKT_PS0_ji,"",@"SHT_CUDA_INFO"
	.sectionflags	@""
	.align	4


	//----- nvinfo : EIATTR_CUDA_API_VERSION
	.align		4
        /*0000*/ 	.byte	0x04, 0x37
        /*0002*/ 	.short	(.L_25 - .L_24)
.L_24:
        /*0004*/ 	.word	0x00000082


	//----- nvinfo : EIATTR_KPARAM_INFO
	.align		4
.L_25:
        /*0008*/ 	.byte	0x04, 0x17
        /*000a*/ 	.short	(.L_27 - .L_26)
.L_26:
        /*000c*/ 	.word	0x00000000
        /*0010*/ 	.short	0x0003
        /*0012*/ 	.short	0x0014
        /*0014*/ 	.byte	0x00, 0xf0, 0x11, 0x00


	//----- nvinfo : EIATTR_KPARAM_INFO
	.align		4
.L_27:
        /*0018*/ 	.byte	0x04, 0x17
        /*001a*/ 	.short	(.L_29 - .L_28)
.L_28:
        /*001c*/ 	.word	0x00000000
        /*0020*/ 	.short	0x0002
        /*0022*/ 	.short	0x0010
        /*0024*/ 	.byte	0x00, 0xf0, 0x11, 0x00


	//----- nvinfo : EIATTR_KPARAM_INFO
	.align		4
.L_29:
        /*0028*/ 	.byte	0x04, 0x17
        /*002a*/ 	.short	(.L_31 - .L_30)
.L_30:
        /*002c*/ 	.word	0x00000000
        /*0030*/ 	.short	0x0001
        /*0032*/ 	.short	0x0008
        /*0034*/ 	.byte	0x00, 0xf5, 0x21, 0x00


	//----- nvinfo : EIATTR_KPARAM_INFO
	.align		4
.L_31:
        /*0038*/ 	.byte	0x04, 0x17
        /*003a*/ 	.short	(.L_33 - .L_32)
.L_32:
        /*003c*/ 	.word	0x00000000
        /*0040*/ 	.short	0x0000
        /*0042*/ 	.short	0x0000
        /*0044*/ 	.byte	0x00, 0xf5, 0x21, 0x00


	//----- nvinfo : EIATTR_SPARSE_MMA_MASK
	.align		4
.L_33:
        /*0048*/ 	.byte	0x03, 0x50
        /*004a*/ 	.short	0x0000


	//----- nvinfo : EIATTR_MAXREG_COUNT
	.align		4
        /*004c*/ 	.byte	0x03, 0x1b
        /*004e*/ 	.short	0x00ff


	//----- nvinfo : EIATTR_MERCURY_ISA_VERSION
	.align		4
        /*0050*/ 	.byte	0x03, 0x5f
        /*0052*/ 	.short	0x0101


	//----- nvinfo : EIATTR_VRC_CTA_INIT_COUNT
	.align		4
        /*0054*/ 	.byte	0x02, 0x4a
	.zero		1
	.zero		1


	//----- nvinfo : EIATTR_EXIT_INSTR_OFFSETS
	.align		4
        /*0058*/ 	.byte	0x04, 0x1c
        /*005a*/ 	.short	(.L_35 - .L_34)


	//   ....[0]....
.L_34:
        /*005c*/ 	.word	0x00000070


	//   ....[1]....
        /*0060*/ 	.word	0x00000110


	//----- nvinfo : EIATTR_CBANK_PARAM_SIZE
	.align		4
.L_35:
        /*0064*/ 	.byte	0x03, 0x19
        /*0066*/ 	.short	0x0018


	//----- nvinfo : EIATTR_PARAM_CBANK
	.align		4
        /*0068*/ 	.byte	0x04, 0x0a
        /*006a*/ 	.short	(.L_37 - .L_36)
	.align		4
.L_36:
        /*006c*/ 	.word	index@(.nv.constant0._Z16leftshift_kernelIiEvPKT_PS0_ji)
        /*0070*/ 	.short	0x0380
        /*0072*/ 	.short	0x0018


	//----- nvinfo : EIATTR_SW_WAR
	.align		4
.L_37:
        /*0074*/ 	.byte	0x04, 0x36
        /*0076*/ 	.short	(.L_39 - .L_38)
.L_38:
        /*0078*/ 	.word	0x00000008
.L_39:


//--------------------- .nv.info._Z16leftshift_kernelIhEvPKT_PS0_ji --------------------------
	.section	.nv.info._Z16leftshift_kernelIhEvPKT_PS0_ji,"",@"SHT_CUDA_INFO"
	.sectionflags	@""
	.align	4


	//----- nvinfo : EIATTR_CUDA_API_VERSION
	.align		4
        /*0000*/ 	.byte	0x04, 0x37
        /*0002*/ 	.short	(.L_41 - .L_40)
.L_40:
        /*0004*/ 	.word	0x00000082


	//----- nvinfo : EIATTR_KPARAM_INFO
	.align		4
.L_41:
        /*0008*/ 	.byte	0x04, 0x17
        /*000a*/ 	.short	(.L_43 - .L_42)
.L_42:
        /*000c*/ 	.word	0x00000000
        /*0010*/ 	.short	0x0003
        /*0012*/ 	.short	0x0014
        /*0014*/ 	.byte	0x00, 0xf0, 0x11, 0x00


	//----- nvinfo : EIATTR_KPARAM_INFO
	.align		4
.L_43:
        /*0018*/ 	.byte	0x04, 0x17
        /*001a*/ 	.short	(.L_45 - .L_44)
.L_44:
        /*001c*/ 	.word	0x00000000
        /*0020*/ 	.short	0x0002
        /*0022*/ 	.short	0x0010
        /*0024*/ 	.byte	0x00, 0xf0, 0x11, 0x00


	//----- nvinfo : EIATTR_KPARAM_INFO
	.align		4
.L_45:
        /*0028*/ 	.byte	0x04, 0x17
        /*002a*/ 	.short	(.L_47 - .L_46)
.L_46:
        /*002c*/ 	.word	0x00000000
        /*0030*/ 	.short	0x0001
        /*0032*/ 	.short	0x0008
        /*0034*/ 	.byte	0x00, 0xf5, 0x21, 0x00


	//----- nvinfo : EIATTR_KPARAM_INFO
	.align		4
.L_47:
        /*0038*/ 	.byte	0x04, 0x17
        /*003a*/ 	.short	(.L_49 - .L_48)
.L_48:
        /*003c*/ 	.word	0x00000000
        /*0040*/ 	.short	0x0000
        /*0042*/ 	.short	0x0000
        /*0044*/ 	.byte	0x00, 0xf5, 0x21, 0x00


	//----- nvinfo : EIATTR_SPARSE_MMA_MASK
	.align		4
.L_49:
        /*0048*/ 	.byte	0x03, 0x50
        /*004a*/ 	.short	0x0000


	//----- nvinfo : EIATTR_MAXREG_COUNT
	.align		4
        /*004c*/ 	.byte	0x03, 0x1b
        /*004e*/ 	.short	0x00ff


	//----- nvinfo : EIATTR_MERCURY_ISA_VERSION
	.align		4
        /*0050*/ 	.byte	0x03, 0x5f
        /*0052*/ 	.short	0x0101


	//----- nvinfo : EIATTR_VRC_CTA_INIT_COUNT
	.align		4
        /*0054*/ 	.byte	0x02, 0x4a
	.zero		1
	.zero		1


	//----- nvinfo : EIATTR_EXIT_INSTR_OFFSETS
	.align		4
        /*0058*/ 	.byte	0x04, 0x1c
        /*005a*/ 	.short	(.L_51 - .L_50)


	//   ....[0]....
.L_50:
        /*005c*/ 	.word	0x00000070


	//   ....[1]....
        /*0060*/ 	.word	0x00000130


	//----- nvinfo : EIATTR_CBANK_PARAM_SIZE
	.align		4
.L_51:
        /*0064*/ 	.byte	0x03, 0x19
        /*0066*/ 	.short	0x0018


	//----- nvinfo : EIATTR_PARAM_CBANK
	.align		4
        /*0068*/ 	.byte	0x04, 0x0a
        /*006a*/ 	.short	(.L_53 - .L_52)
	.align		4
.L_52:
        /*006c*/ 	.word	index@(.nv.constant0._Z16leftshift_kernelIhEvPKT_PS0_ji)
        /*0070*/ 	.short	0x0380
        /*0072*/ 	.short	0x0018


	//----- nvinfo : EIATTR_SW_WAR
	.align		4
.L_53:
        /*0074*/ 	.byte	0x04, 0x36
        /*0076*/ 	.short	(.L_55 - .L_54)
.L_54:
        /*0078*/ 	.word	0x00000008
.L_55:


//--------------------- .nv.info._Z17bitwise_or_kernelIiEvPKT_S2_PS0_j --------------------------
	.section	.nv.info._Z17bitwise_or_kernelIiEvPKT_S2_PS0_j,"",@"SHT_CUDA_INFO"
	.sectionflags	@""
	.align	4


	//----- nvinfo : EIATTR_CUDA_API_VERSION
	.align		4
        /*0000*/ 	.byte	0x04, 0x37
        /*0002*/ 	.short	(.L_57 - .L_56)
.L_56:
        /*0004*/ 	.word	0x00000082


	//----- nvinfo : EIATTR_KPARAM_INFO
	.align		4
.L_57:
        /*0008*/ 	.byte	0x04, 0x17
        /*000a*/ 	.short	(.L_59 - .L_58)
.L_58:
        /*000c*/ 	.word	0x00000000
        /*0010*/ 	.short	0x0003
        /*0012*/ 	.short	0x0018
        /*0014*/ 	.byte	0x00, 0xf0, 0x11, 0x00


	//----- nvinfo : EIATTR_KPARAM_INFO
	.align		4
.L_59:
        /*0018*/ 	.byte	0x04, 0x17
        /*001a*/ 	.short	(.L_61 - .L_60)
.L_60:
        /*001c*/ 	.word	0x00000000
        /*0020*/ 	.short	0x0002
        /*0022*/ 	.short	0x0010
        /*0024*/ 	.byte	0x00, 0xf5, 0x21, 0x00


	//----- nvinfo : EIATTR_KPARAM_INFO
	.align		4
.L_61:
        /*0028*/ 	.byte	0x04, 0x17
        /*002a*/ 	.short	(.L_63 - .L_62)
.L_62:
        /*002c*/ 	.word	0x00000000
        /*0030*/ 	.short	0x0001
        /*0032*/ 	.short	0x0008
        /*0034*/ 	.byte	0x00, 0xf5, 0x21, 0x00


	//----- nvinfo : EIATTR_KPARAM_INFO
	.align		4
.L_63:
        /*0038*/ 	.byte	0x04, 0x17
        /*003a*/ 	.short	(.L_65 - .L_64)
.L_64:
        /*003c*/ 	.word	0x00000000
        /*0040*/ 	.short	0x0000
        /*0042*/ 	.short	0x0000
        /*0044*/ 	.byte	0x00, 0xf5, 0x21, 0x00


	//----- nvinfo : EIATTR_SPARSE_MMA_MASK
	.align		4
.L_65:
        /*0048*/ 	.byte	0x03, 0x50
        /*004a*/ 	.short	0x0000


	//----- nvinfo : EIATTR_MAXREG_COUNT
	.align		4
        /*004c*/ 	.byte	0x03, 0x1b
        /*004e*/ 	.short	0x00ff


	//----- nvinfo : EIATTR_MERCURY_ISA_VERSION
	.align		4
        /*0050*/ 	.byte	0x03, 0x5f
        /*0052*/ 	.short	0x0101


	//----- nvinfo : EIATTR_VRC_CTA_INIT_COUNT
	.align		4
        /*0054*/ 	.byte	0x02, 0x4a
	.zero		1
	.zero		1


	//----- nvinfo : EIATTR_EXIT_INSTR_OFFSETS
	.align		4
        /*0058*/ 	.byte	0x04, 0x1c
        /*005a*/ 	.short	(.L_67 - .L_66)


	//   ....[0]....
.L_66:
        /*005c*/ 	.word	0x00000070


	//   ....[1]....
        /*0060*/ 	.word	0x00000130


	//----- nvinfo : EIATTR_CBANK_PARAM_SIZE
	.align		4
.L_67:
        /*0064*/ 	.byte	0x03, 0x19
        /*0066*/ 	.short	0x001c


	//----- nvinfo : EIATTR_PARAM_CBANK
	.align		4
        /*0068*/ 	.byte	0x04, 0x0a
        /*006a*/ 	.short	(.L_69 - .L_68)
	.align		4
.L_68:
        /*006c*/ 	.word	index@(.nv.constant0._Z17bitwise_or_kernelIiEvPKT_S2_PS0_j)
        /*0070*/ 	.short	0x0380
        /*0072*/ 	.short	0x001c


	//----- nvinfo : EIATTR_SW_WAR
	.align		4
.L_69:
        /*0074*/ 	.byte	0x04, 0x36
        /*0076*/ 	.short	(.L_71 - .L_70)
.L_70:
        /*0078*/ 	.word	0x00000008
.L_71:


//--------------------- .nv.info._Z17bitwise_or_kernelIhEvPKT_S2_PS0_j --------------------------
	.section	.nv.info._Z17bitwise_or_kernelIhEvPKT_S2_PS0_j,"",@"SHT_CUDA_INFO"
	.sectionflags	@""
	.align	4


	//----- nvinfo : EIATTR_CUDA_API_VERSION
	.align		4
        /*0000*/ 	.byte	0x04, 0x37
        /*0002*/ 	.short	(.L_73 - .L_72)
.L_72:
        /*0004*/ 	.word	0x00000082


	//----- nvinfo : EIATTR_KPARAM_INFO
	.align		4
.L_73:
        /*0008*/ 	.byte	0x04, 0x17
        /*000a*/ 	.short	(.L_75 - .L_74)
.L_74:
        /*000c*/ 	.word	0x00000000
        /*0010*/ 	.short	0x0003
        /*0012*/ 	.short	0x0018
        /*0014*/ 	.byte	0x00, 0xf0, 0x11, 0x00


	//----- nvinfo : EIATTR_KPARAM_INFO
	.align		4
.L_75:
        /*0018*/ 	.byte	0x04, 0x17
        /*001a*/ 	.short	(.L_77 - .L_76)
.L_76:
        /*001c*/ 	.word	0x00000000
        /*0020*/ 	.short	0x0002
        /*0022*/ 	.short	0x0010
        /*0024*/ 	.byte	0x00, 0xf5, 0x21, 0x00


	//----- nvinfo : EIATTR_KPARAM_INFO
	.align		4
.L_77:
        /*0028*/ 	.byte	0x04, 0x17
        /*002a*/ 	.short	(.L_79 - .L_78)
.L_78:
        /*002c*/ 	.word	0x00000000
        /*0030*/ 	.short	0x0001
        /*0032*/ 	.short	0x0008
        /*0034*/ 	.byte	0x00, 0xf5, 0x21, 0x00


	//----- nvinfo : EIATTR_KPARAM_INFO
	.align		4
.L_79:
        /*0038*/ 	.byte	0x04, 0x17
        /*003a*/ 	.short	(.L_81 - .L_80)
.L_80:
        /*003c*/ 	.word	0x00000000
        /*0040*/ 	.short	0x0000
        /*0042*/ 	.short	0x0000
        /*0044*/ 	.byte	0x00, 0xf5, 0x21, 0x00


	//----- nvinfo : EIATTR_SPARSE_MMA_MASK
	.align		4
.L_81:
        /*0048*/ 	.byte	0x03, 0x50
        /*004a*/ 	.short	0x0000


	//----- nvinfo : EIATTR_MAXREG_COUNT
	.align		4
        /*004c*/ 	.byte	0x03, 0x1b
        /*004e*/ 	.short	0x00ff


	//----- nvinfo : EIATTR_MERCURY_ISA_VERSION
	.align		4
        /*0050*/ 	.byte	0x03, 0x5f
        /*0052*/ 	.short	0x0101


	//----- nvinfo : EIATTR_VRC_CTA_INIT_COUNT
	.align		4
        /*0054*/ 	.byte	0x02, 0x4a
	.zero		1
	.zero		1


	//----- nvinfo : EIATTR_EXIT_INSTR_OFFSETS
	.align		4
        /*0058*/ 	.byte	0x04, 0x1c
        /*005a*/ 	.short	(.L_83 - .L_82)


	//   ....[0]....
.L_82:
        /*005c*/ 	.word	0x00000070


	//   ....[1]....
        /*0060*/ 	.word	0x00000160


	//----- nvinfo : EIATTR_CBANK_PARAM_SIZE
	.align		4
.L_83:
        /*0064*/ 	.byte	0x03, 0x19
        /*0066*/ 	.short	0x001c


	//----- nvinfo : EIATTR_PARAM_CBANK
	.align		4
        /*0068*/ 	.byte	0x04, 0x0a
        /*006a*/ 	.short	(.L_85 - .L_84)
	.align		4
.L_84:
        /*006c*/ 	.word	index@(.nv.constant0._Z17bitwise_or_kernelIhEvPKT_S2_PS0_j)
        /*0070*/ 	.short	0x0380
        /*0072*/ 	.short	0x001c


	//----- nvinfo : EIATTR_SW_WAR
	.align		4
.L_85:
        /*0074*/ 	.byte	0x04, 0x36
        /*0076*/ 	.short	(.L_87 - .L_86)
.L_86:
        /*0078*/ 	.word	0x00000008
.L_87:


//--------------------- .nv.callgraph             --------------------------
	.section	.nv.callgraph,"",@"SHT_CUDA_CALLGRAPH"
	.align	4
	.sectionentsize	8
	.align		4
        /*0000*/ 	.word	0x00000000
	.align		4
        /*0004*/ 	.word	0xffffffff
	.align		4
        /*0008*/ 	.word	0x00000000
	.align		4
        /*000c*/ 	.word	0xfffffffe
	.align		4
        /*0010*/ 	.word	0x00000000
	.align		4
        /*0014*/ 	.word	0xfffffffd
	.align		4
        /*0018*/ 	.word	0x00000000
	.align		4
        /*001c*/ 	.word	0xfffffffc


//--------------------- .text._Z16leftshift_kernelIiEvPKT_PS0_ji --------------------------
	.section	.text._Z16leftshift_kernelIiEvPKT_PS0_ji,"ax",@progbits
	.align	128
        .global         _Z16leftshift_kernelIiEvPKT_PS0_ji
        .type           _Z16leftshift_kernelIiEvPKT_PS0_ji,@function
        .size           _Z16leftshift_kernelIiEvPKT_PS0_ji,(.L_x_4 - _Z16leftshift_kernelIiEvPKT_PS0_ji)
        .other          _Z16leftshift_kernelIiEvPKT_PS0_ji,@"STO_CUDA_ENTRY STV_DEFAULT"
_Z16leftshift_kernelIiEvPKT_PS0_ji:
.text._Z16leftshift_kernelIiEvPKT_PS0_ji:
[----:B------:R-:W-:Y:S01]  /*0000*/  LDC R1, c[0x0][0x37c] ;  /* 0x0000df00ff017b82 */ /* 0x000fe20000000800 */
[----:B------:R-:W0:Y:S07]  /*0010*/  S2R R0, SR_TID.X ;  /* 0x0000000000007919 */ /* 0x000e2e0000002100 */
[----:B------:R-:W0:Y:S01]  /*0020*/  S2UR UR4, SR_CTAID.X ;  /* 0x00000000000479c3 */ /* 0x000e220000002500 */
[----:B------:R-:W1:Y:S07]  /*0030*/  LDCU UR5, c[0x0][0x390] ;  /* 0x00007200ff0577ac */ /* 0x000e6e0008000800 */
[----:B------:R-:W0:Y:S02]  /*0040*/  LDC R7, c[0x0][0x360] ;  /* 0x0000d800ff077b82 */ /* 0x000e240000000800 */
[----:B0-----:R-:W-:-:S05]  /*0050*/  IMAD R7, R7, UR4, R0 ;  /* 0x0000000407077c24 */ /* 0x001fca000f8e0200 */
[----:B-1----:R-:W-:-:S13]  /*0060*/  ISETP.GE.U32.AND P0, PT, R7, UR5, PT ;  /* 0x0000000507007c0c */ /* 0x002fda000bf06070 */
[----:B------:R-:W-:Y:S05]  /*0070*/  @P0 EXIT ;  /* 0x000000000000094d */ /* 0x000fea0003800000 */
[----:B------:R-:W0:Y:S01]  /*0080*/  LDC.64 R2, c[0x0][0x380] ;  /* 0x0000e000ff027b82 */ /* 0x000e220000000a00 */
[----:B------:R-:W1:Y:S01]  /*0090*/  LDCU.64 UR4, c[0x0][0x358] ;  /* 0x00006b00ff0477ac */ /* 0x000e620008000a00 */
[----:B------:R-:W2:Y:S06]  /*00a0*/  LDCU UR6, c[0x0][0x394] ;  /* 0x00007280ff0677ac */ /* 0x000eac0008000800 */
[----:B------:R-:W3:Y:S01]  /*00b0*/  LDC.64 R4, c[0x0][0x388] ;  /* 0x0000e200ff047b82 */ /* 0x000ee20000000a00 */
[----:B0-----:R-:W-:-:S06]  /*00c0*/  IMAD.WIDE R2, R7, 0x4, R2 ;  /* 0x0000000407027825 */ /* 0x001fcc00078e0202 */
[----:B-1----:R-:W2:Y:S01]  /*00d0*/  LDG.E R2, desc[UR4][R2.64] ;  /* 0x0000000402027981 */ /* 0x002ea2000c1e1900 */
[----:B---3--:R-:W-:Y:S01]  /*00e0*/  IMAD.WIDE R4, R7, 0x4, R4 ;  /* 0x0000000407047825 */ /* 0x008fe200078e0204 */
[----:B--2---:R-:W-:-:S05]  /*00f0*/  SHF.L.U32 R7, R2, UR6, RZ ;  /* 0x0000000602077c19 */ /* 0x004fca00080006ff */
[----:B------:R-:W-:Y:S01]  /*0100*/  STG.E desc[UR4][R4.64], R7 ;  /* 0x0000000704007986 */ /* 0x000fe2000c101904 */
[----:B------:R-:W-:Y:S05]  /*0110*/  EXIT ;  /* 0x000000000000794d */ /* 0x000fea0003800000 */
.L_x_0:
[----:B------:R-:W-:-:S00]  /*0120*/  BRA `(.L_x_0) ;  /* 0xfffffffc00fc7947 */ /* 0x000fc0000383ffff */
[----:B------:R-:W-:-:S00]  /*0130*/  NOP ;  /* 0x0000000000007918 */ /* 0x000fc00000000000 */
        /* <DEDUP_REMOVED lines=12> */
.L_x_4:


//--------------------- .text._Z16leftshift_kernelIhEvPKT_PS0_ji --------------------------
	.section	.text._Z16leftshift_kernelIhEvPKT_PS0_ji,"ax",@progbits
	.align	128
        .global         _Z16leftshift_kernelIhEvPKT_PS0_ji
        .type           _Z16leftshift_kernelIhEvPKT_PS0_ji,@function
        .size           _Z16leftshift_kernelIhEvPKT_PS0_ji,(.L_x_5 - _Z16leftshift_kernelIhEvPKT_PS0_ji)
        .other          _Z16leftshift_kernelIhEvPKT_PS0_ji,@"STO_CUDA_ENTRY STV_DEFAULT"
_Z16leftshift_kernelIhEvPKT_PS0_ji:
.text._Z16leftshift_kernelIhEvPKT_PS0_ji:
        /* <DEDUP_REMOVED lines=8> */
[----:B------:R-:W0:Y:S01]  /*0080*/  LDCU.128 UR8, c[0x0][0x380] ;  /* 0x00007000ff0877ac */ /* 0x000e220008000c00 */
[----:B------:R-:W-:Y:S01]  /*0090*/  SHF.R.S32.HI R0, RZ, 0x1f, R4 ;  /* 0x0000001fff007819 */ /* 0x000fe20000011404 */
[----:B------:R-:W1:Y:S01]  /*00a0*/  LDCU.64 UR4, c[0x0][0x358] ;  /* 0x00006b00ff0477ac */ /* 0x000e620008000a00 */
[----:B------:R-:W2:Y:S01]  /*00b0*/  LDCU UR6, c[0x0][0x394] ;  /* 0x00007280ff0677ac */ /* 0x000ea20008000800 */
[----:B0-----:R-:W-:-:S04]  /*00c0*/  IADD3 R2, P0, PT, R4, UR8, RZ ;  /* 0x0000000804027c10 */ /* 0x001fc8000ff1e0ff */
[----:B------:R-:W-:-:S05]  /*00d0*/  IADD3.X R3, PT, PT, R0, UR9, RZ, P0, !PT ;  /* 0x0000000900037c10 */ /* 0x000fca00087fe4ff */
[----:B-1----:R-:W2:Y:S01]  /*00e0*/  LDG.E.U8 R2, desc[UR4][R2.64] ;  /* 0x0000000402027981 */ /* 0x002ea2000c1e1100 */
[----:B------:R-:W-:-:S04]  /*00f0*/  IADD3 R4, P0, PT, R4, UR10, RZ ;  /* 0x0000000a04047c10 */ /* 0x000fc8000ff1e0ff */
[----:B------:R-:W-:Y:S02]  /*0100*/  IADD3.X R5, PT, PT, R0, UR11, RZ, P0, !PT ;  /* 0x0000000b00057c10 */ /* 0x000fe400087fe4ff */
[----:B--2---:R-:W-:-:S05]  /*0110*/  SHF.L.U32 R7, R2, UR6, RZ ;  /* 0x0000000602077c19 */ /* 0x004fca00080006ff */
[----:B------:R-:W-:Y:S01]  /*0120*/  STG.E.U8 desc[UR4][R4.64], R7 ;  /* 0x0000000704007986 */ /* 0x000fe2000c101104 */
[----:B------:R-:W-:Y:S05]  /*0130*/  EXIT ;  /* 0x000000000000794d */ /* 0x000fea0003800000 */
.L_x_1:
        /* <DEDUP_REMOVED lines=12> */
.L_x_5:


//--------------------- .text._Z17bitwise_or_kernelIiEvPKT_S2_PS0_j --------------------------
	.section	.text._Z17bitwise_or_kernelIiEvPKT_S2_PS0_j,"ax",@progbits
	.align	128
        .global         _Z17bitwise_or_kernelIiEvPKT_S2_PS0_j
        .type           _Z17bitwise_or_kernelIiEvPKT_S2_PS0_j,@function
        .size           _Z17bitwise_or_kernelIiEvPKT_S2_PS0_j,(.L_x_6 - _Z17bitwise_or_kernelIiEvPKT_S2_PS0_j)
        .other          _Z17bitwise_or_kernelIiEvPKT_S2_PS0_j,@"STO_CUDA_ENTRY STV_DEFAULT"
_Z17bitwise_or_kernelIiEvPKT_S2_PS0_j:
.text._Z17bitwise_or_kernelIiEvPKT_S2_PS0_j:
        /* <DEDUP_REMOVED lines=9> */
[----:B------:R-:W1:Y:S07]  /*0090*/  LDCU.64 UR4, c[0x0][0x358] ;  /* 0x00006b00ff0477ac */ /* 0x000e6e0008000a00 */
[----:B------:R-:W2:Y:S08]  /*00a0*/  LDC.64 R4, c[0x0][0x388] ;  /* 0x0000e200ff047b82 */ /* 0x000eb00000000a00 */
[----:B------:R-:W3:Y:S01]  /*00b0*/  LDC.64 R6, c[0x0][0x390] ;  /* 0x0000e400ff067b82 */ /* 0x000ee20000000a00 */
[----:B0-----:R-:W-:-:S06]  /*00c0*/  IMAD.WIDE R2, R9, 0x4, R2 ;  /* 0x0000000409027825 */ /* 0x001fcc00078e0202 */
[----:B-1----:R-:W4:Y:S01]  /*00d0*/  LDG.E R2, desc[UR4][R2.64] ;  /* 0x0000000402027981 */ /* 0x002f22000c1e1900 */
[----:B--2---:R-:W-:-:S06]  /*00e0*/  IMAD.WIDE R4, R9, 0x4, R4 ;  /* 0x0000000409047825 */ /* 0x004fcc00078e0204 */
[----:B------:R-:W4:Y:S01]  /*00f0*/  LDG.E R5, desc[UR4][R4.64] ;  /* 0x0000000404057981 */ /* 0x000f22000c1e1900 */
[----:B---3--:R-:W-:Y:S01]  /*0100*/  IMAD.WIDE R6, R9, 0x4, R6 ;  /* 0x0000000409067825 */ /* 0x008fe200078e0206 */
[----:B----4-:R-:W-:-:S05]  /*0110*/  LOP3.LUT R9, R5, R2, RZ, 0xfc, !PT ;  /* 0x0000000205097212 */ /* 0x010fca00078efcff */
[----:B------:R-:W-:Y:S01]  /*0120*/  STG.E desc[UR4][R6.64], R9 ;  /* 0x0000000906007986 */ /* 0x000fe2000c101904 */
[----:B------:R-:W-:Y:S05]  /*0130*/  EXIT ;  /* 0x000000000000794d */ /* 0x000fea0003800000 */
.L_x_2:
        /* <DEDUP_REMOVED lines=12> */
.L_x_6:


//--------------------- .text._Z17bitwise_or_kernelIhEvPKT_S2_PS0_j --------------------------
	.section	.text._Z17bitwise_or_kernelIhEvPKT_S2_PS0_j,"ax",@progbits
	.align	128
        .global         _Z17bitwise_or_kernelIhEvPKT_S2_PS0_j
        .type           _Z17bitwise_or_kernelIhEvPKT_S2_PS0_j,@function
        .size           _Z17bitwise_or_kernelIhEvPKT_S2_PS0_j,(.L_x_7 - _Z17bitwise_or_kernelIhEvPKT_S2_PS0_j)
        .other          _Z17bitwise_or_kernelIhEvPKT_S2_PS0_j,@"STO_CUDA_ENTRY STV_DEFAULT"
_Z17bitwise_or_kernelIhEvPKT_S2_PS0_j:
.text._Z17bitwise_or_kernelIhEvPKT_S2_PS0_j:
        /* <DEDUP_REMOVED lines=11> */
[----:B------:R-:W2:Y:S01]  /*00b0*/  LDCU.64 UR6, c[0x0][0x390] ;  /* 0x00007200ff0677ac */ /* 0x000ea20008000a00 */
[C---:B0-----:R-:W-:Y:S02]  /*00c0*/  IADD3 R4, P1, PT, R6.reuse, UR10, RZ ;  /* 0x0000000a06047c10 */ /* 0x041fe4000ff3e0ff */
[----:B------:R-:W-:Y:S02]  /*00d0*/  IADD3 R2, P0, PT, R6, UR8, RZ ;  /* 0x0000000806027c10 */ /* 0x000fe4000ff1e0ff */
[C---:B------:R-:W-:Y:S02]  /*00e0*/  IADD3.X R5, PT, PT, R0.reuse, UR11, RZ, P1, !PT ;  /* 0x0000000b00057c10 */ /* 0x040fe40008ffe4ff */
[----:B------:R-:W-:-:S04]  /*00f0*/  IADD3.X R3, PT, PT, R0, UR9, RZ, P0, !PT ;  /* 0x0000000900037c10 */ /* 0x000fc800087fe4ff */
[----:B-1----:R-:W3:Y:S04]  /*0100*/  LDG.E.U8 R5, desc[UR4][R4.64] ;  /* 0x0000000404057981 */ /* 0x002ee8000c1e1100 */
[----:B------:R-:W3:Y:S01]  /*0110*/  LDG.E.U8 R2, desc[UR4][R2.64] ;  /* 0x0000000402027981 */ /* 0x000ee2000c1e1100 */
[----:B--2---:R-:W-:-:S04]  /*0120*/  IADD3 R6, P0, PT, R6, UR6, RZ ;  /* 0x0000000606067c10 */ /* 0x004fc8000ff1e0ff */
[----:B------:R-:W-:Y:S02]  /*0130*/  IADD3.X R7, PT, PT, R0, UR7, RZ, P0, !PT ;  /* 0x0000000700077c10 */ /* 0x000fe400087fe4ff */
[----:B---3--:R-:W-:-:S05]  /*0140*/  LOP3.LUT R9, R5, R2, RZ, 0xfc, !PT ;  /* 0x0000000205097212 */ /* 0x008fca00078efcff */
[----:B------:R-:W-:Y:S01]  /*0150*/  STG.E.U8 desc[UR4][R6.64], R9 ;  /* 0x0000000906007986 */ /* 0x000fe2000c101104 */
[----:B------:R-:W-:Y:S05]  /*0160*/  EXIT ;  /* 0x000000000000794d */ /* 0x000fea0003800000 */
.L_x_3:
        /* <DEDUP_REMOVED lines=9> */
.L_x_7:


//--------------------- .nv.shared.reserved.0     --------------------------
	.section	.nv.shared.reserved.0,"aw",@nobits
	.weak		__nv_reservedSMEM_offset_0_alias
	.size		__nv_reservedSMEM_offset_0_alias, 0, 64
	.other		__nv_reservedSMEM_offset_0_alias,@"STO_CUDA_RESERVED_SHARED STV_DEFAULT"
__nv_reservedSMEM_offset_0_alias:
	.zero		0
	.zero		64


//--------------------- .nv.constant0._Z16leftshift_kernelIiEvPKT_PS0_ji --------------------------
	.section	.nv.constant0._Z16leftshift_kernelIiEvPKT_PS0_ji,"a",@progbits
	.sectionflags	@""
	.align	4
.nv.constant0._Z16leftshift_kernelIiEvPKT_PS0_ji:
	.zero		920


//--------------------- .nv.constant0._Z16leftshift_kernelIhEvPKT_PS0_ji --------------------------
	.section	.nv.constant0._Z16leftshift_kernelIhEvPKT_PS0_ji,"a",@progbits
	.sectionflags	@""
	.align	4
.nv.constant0._Z16leftshift_kernelIhEvPKT_PS0_ji:
	.zero		920


//--------------------- .nv.constant0._Z17bitwise_or_kernelIiEvPKT_S2_PS0_j --------------------------
	.section	.nv.constant0._Z17bitwise_or_kernelIiEvPKT_S2_PS0_j,"a",@progbits
	.sectionflags	@""
	.align	4
.nv.constant0._Z17bitwise_or_kernelIiEvPKT_S2_PS0_j:
	.zero		924


//--------------------- .nv.constant0._Z17bitwise_or_kernelIhEvPKT_S2_PS0_j --------------------------
	.section	.nv.constant0._Z17bitwise_or_kernelIhEvPKT_S2_PS0_j,"a",@progbits
	.sectionflags	@""
	.align	4
.nv.constant0._Z17bitwise_or_kernelIhEvPKT_S2_PS0_j:
	.zero		924


//--------------------- SYMBOLS --------------------------

	.type		.nv.reservedSmem.offset0,@object
	.size		.nv.reservedSmem.offset0,0x4
